	.headerflags	@"EF_CUDA_TEXMODE_UNIFIED EF_CUDA_64BIT_ADDRESS EF_CUDA_ACCELERATORS EF_CUDA_SM90 EF_CUDA_VIRTUAL_SM(EF_CUDA_SM90)"
	.elftype	@"ET_EXEC"


//--------------------- .nv.info                  --------------------------
	.section	.nv.info,"",@"SHT_CUDA_INFO"
	.align	4


	//----- nvinfo : EIATTR_REGCOUNT
	.align		4
        /*0000*/ 	.byte	0x04, 0x2f
        /*0002*/ 	.short	(.L_1 - .L_0)
	.align		4
.L_0:
        /*0004*/ 	.word	index@(triton_poi_fused_convolution_relu_threshold_backward_26)
        /*0008*/ 	.word	0x0000000c


	//----- nvinfo : EIATTR_MIN_STACK_SIZE
	.align		4
.L_1:
        /*000c*/ 	.byte	0x04, 0x12
        /*000e*/ 	.short	(.L_3 - .L_2)
	.align		4
.L_2:
        /*0010*/ 	.word	index@(triton_poi_fused_convolution_relu_threshold_backward_26)
        /*0014*/ 	.word	0x00000000


	//----- nvinfo : EIATTR_FRAME_SIZE
	.align		4
.L_3:
        /*0018*/ 	.byte	0x04, 0x11
        /*001a*/ 	.short	(.L_5 - .L_4)
	.align		4
.L_4:
        /*001c*/ 	.word	index@(triton_poi_fused_convolution_relu_threshold_backward_26)
        /*0020*/ 	.word	0x00000000


	//----- nvinfo : EIATTR_MIN_STACK_SIZE
	.align		4
.L_5:
        /*0024*/ 	.byte	0x04, 0x12
        /*0026*/ 	.short	(.L_7 - .L_6)
	.align		4
.L_6:
        /*0028*/ 	.word	index@(triton_poi_fused_convolution_relu_threshold_backward_26)
        /*002c*/ 	.word	0x00000000
.L_7:


//--------------------- .nv.info.triton_poi_fused_convolution_relu_threshold_backward_26 --------------------------
	.section	.nv.info.triton_poi_fused_convolution_relu_threshold_backward_26,"",@"SHT_CUDA_INFO"
	.sectionflags	@""
	.align	4


	//----- nvinfo : EIATTR_CUDA_API_VERSION
	.align		4
        /*0000*/ 	.byte	0x04, 0x37
        /*0002*/ 	.short	(.L_9 - .L_8)
.L_8:
        /*0004*/ 	.word	0x0000007c


	//----- nvinfo : EIATTR_KPARAM_INFO
	.align		4
.L_9:
        /*0008*/ 	.byte	0x04, 0x17
        /*000a*/ 	.short	(.L_11 - .L_10)
.L_10:
        /*000c*/ 	.word	0x00000000
        /*0010*/ 	.short	0x0003
        /*0012*/ 	.short	0x0018
        /*0014*/ 	.byte	0x00, 0xf0, 0x11, 0x00


	//----- nvinfo : EIATTR_KPARAM_INFO
	.align		4
.L_11:
        /*0018*/ 	.byte	0x04, 0x17
        /*001a*/ 	.short	(.L_13 - .L_12)
.L_12:
        /*001c*/ 	.word	0x00000000
        /*0020*/ 	.short	0x0002
        /*0022*/ 	.short	0x0010
        /*0024*/ 	.byte	0x00, 0xf4, 0x21, 0x00


	//----- nvinfo : EIATTR_KPARAM_INFO
	.align		4
.L_13:
        /*0028*/ 	.byte	0x04, 0x17
        /*002a*/ 	.short	(.L_15 - .L_14)
.L_14:
        /*002c*/ 	.word	0x00000000
        /*0030*/ 	.short	0x0001
        /*0032*/ 	.short	0x0008
        /*0034*/ 	.byte	0x00, 0xf4, 0x21, 0x00


	//----- nvinfo : EIATTR_KPARAM_INFO
	.align		4
.L_15:
        /*0038*/ 	.byte	0x04, 0x17
        /*003a*/ 	.short	(.L_17 - .L_16)
.L_16:
        /*003c*/ 	.word	0x00000000
        /*0040*/ 	.short	0x0000
        /*0042*/ 	.short	0x0000
        /*0044*/ 	.byte	0x00, 0xf4, 0x21, 0x00


	//----- nvinfo : EIATTR_SPARSE_MMA_MASK
	.align		4
.L_17:
        /*0048*/ 	.byte	0x03, 0x50
        /*004a*/ 	.short	0x0000


	//----- nvinfo : EIATTR_MAXREG_COUNT
	.align		4
        /*004c*/ 	.byte	0x03, 0x1b
        /*004e*/ 	.short	0x00ff


	//----- nvinfo : EIATTR_EXIT_INSTR_OFFSETS
	.align		4
        /*0050*/ 	.byte	0x04, 0x1c
        /*0052*/ 	.short	(.L_19 - .L_18)


	//   ....[0]....
.L_18:
        /*0054*/ 	.word	0x00000240


	//----- nvinfo : EIATTR_REQNTID
	.align		4
.L_19:
        /*0058*/ 	.byte	0x04, 0x10
        /*005a*/ 	.short	(.L_21 - .L_20)
.L_20:
        /*005c*/ 	.word	0x00000080
        /*0060*/ 	.word	0x00000001
        /*0064*/ 	.word	0x00000001


	//----- nvinfo : EIATTR_CBANK_PARAM_SIZE
	.align		4
.L_21:
        /*0068*/ 	.byte	0x03, 0x19
        /*006a*/ 	.short	0x001c


	//----- nvinfo : EIATTR_PARAM_CBANK
	.align		4
        /*006c*/ 	.byte	0x04, 0x0a
        /*006e*/ 	.short	(.L_23 - .L_22)
	.align		4
.L_22:
        /*0070*/ 	.word	index@(.nv.constant0.triton_poi_fused_convolution_relu_threshold_backward_26)
        /*0074*/ 	.short	0x0210
        /*0076*/ 	.short	0x001c


	//----- nvinfo : EIATTR_SW_WAR
	.align		4
.L_23:
        /*0078*/ 	.byte	0x04, 0x36
        /*007a*/ 	.short	(.L_25 - .L_24)
.L_24:
        /*007c*/ 	.word	0x00000008
.L_25:


//--------------------- .nv.callgraph             --------------------------
	.section	.nv.callgraph,"",@"SHT_CUDA_CALLGRAPH"
	.align	4
	.sectionentsize	8
	.align		4
        /*0000*/ 	.word	0x00000000
	.align		4
        /*0004*/ 	.word	0xffffffff
	.align		4
        /*0008*/ 	.word	0x00000000
	.align		4
        /*000c*/ 	.word	0xfffffffe
	.align		4
        /*0010*/ 	.word	0x00000000
	.align		4
        /*0014*/ 	.word	0xfffffffd
	.align		4
        /*0018*/ 	.word	0x00000000
	.align		4
        /*001c*/ 	.word	0xfffffffc


//--------------------- .text.triton_poi_fused_convolution_relu_threshold_backward_26 --------------------------
	.section	.text.triton_poi_fused_convolution_relu_threshold_backward_26,"ax",@progbits
	.align	128
        .global         triton_poi_fused_convolution_relu_threshold_backward_26
        .type           triton_poi_fused_convolution_relu_threshold_backward_26,@function
        .size           triton_poi_fused_convolution_relu_threshold_backward_26,(.L_x_1 - triton_poi_fused_convolution_relu_threshold_backward_26)
        .other          triton_poi_fused_convolution_relu_threshold_backward_26,@"STO_CUDA_ENTRY STV_DEFAULT"
triton_poi_fused_convolution_relu_threshold_backward_26:
.text.triton_poi_fused_convolution_relu_threshold_backward_26:
[----:B------:R-:W-:Y:S01]  /*0000*/  LDC R1, c[0x0][0x28] ;  /* 0x00000a00ff017b82 */ /* 0x000fe20000000800 */
[----:B------:R-:W1:Y:S07]  /*0010*/  S2R R0, SR_TID.X ;  /* 0x0000000000007919 */ /* 0x000e6e0000002100 */
[----:B------:R-:W2:Y:S01]  /*0020*/  LDC.64 R2, c[0x0][0x210] ;  /* 0x00008400ff027b82 */ /* 0x000ea20000000a00 */
[----:B------:R-:W-:Y:S01]  /*0030*/  ULDC.64 UR4, c[0x0][0x208] ;  /* 0x0000820000047ab9 */ /* 0x000fe20000000a00 */
[----:B------:R-:W-:Y:S01]  /*0040*/  ULDC.64 UR6, c[0x0][0x220] ;  /* 0x0000880000067ab9 */ /* 0x000fe20000000a00 */
[----:B------:R-:W3:Y:S05]  /*0050*/  S2R R7, SR_CTAID.X ;  /* 0x0000000000077919 */ /* 0x000eea0000002500 */
[----:B------:R-:W4:Y:S01]  /*0060*/  LDC.64 R4, c[0x0][0x218] ;  /* 0x00008600ff047b82 */ /* 0x000f220000000a00 */
[----:B-1----:R-:W-:Y:S01]  /*0070*/  IMAD.SHL.U32 R0, R0, 0x2, RZ ;  /* 0x0000000200007824 */ /* 0x002fe200078e00ff */
[----:B---3--:R-:W-:-:S04]  /*0080*/  SHF.R.S32.HI R6, RZ, 0x17, R7 ;  /* 0x00000017ff067819 */ /* 0x008fc80000011407 */
[----:B------:R-:W-:Y:S02]  /*0090*/  LOP3.LUT R0, R0, 0xfe, RZ, 0xc0, !PT ;  /* 0x000000fe00007812 */ /* 0x000fe400078ec0ff */
[----:B------:R-:W-:-:S03]  /*00a0*/  SGXT R6, R6, 0x1 ;  /* 0x000000010606781a */ /* 0x000fc60000000200 */
[----:B------:R-:W-:-:S04]  /*00b0*/  IMAD R7, R7, 0x100, R0 ;  /* 0x0000010007077824 */ /* 0x000fc800078e0200 */
[----:B--2---:R-:W-:Y:S01]  /*00c0*/  IMAD.WIDE R2, R7, 0x4, R2 ;  /* 0x0000000407027825 */ /* 0x004fe200078e0202 */
[----:B------:R-:W-:-:S04]  /*00d0*/  LEA.HI R6, R6, R7, RZ, 0x2 ;  /* 0x0000000706067211 */ /* 0x000fc800078f10ff */
[--C-:B------:R-:W-:Y:S01]  /*00e0*/  SHF.R.S32.HI R0, RZ, 0x2, R6.reuse ;  /* 0x00000002ff007819 */ /* 0x100fe20000011406 */
[----:B------:R-:W2:Y:S01]  /*00f0*/  LDG.E.64 R2, desc[UR4][R2.64] ;  /* 0x0000000402027981 */ /* 0x000ea2000c1e1b00 */
[----:B------:R-:W-:-:S04]  /*0100*/  SHF.R.S32.HI R9, RZ, 0x1f, R6 ;  /* 0x0000001fff097819 */ /* 0x000fc80000011406 */
[----:B------:R-:W-:-:S04]  /*0110*/  LEA.HI R9, R9, R0, RZ, 0x8 ;  /* 0x0000000009097211 */ /* 0x000fc800078f40ff */
[----:B------:R-:W-:-:S05]  /*0120*/  LOP3.LUT R9, R9, 0xffffff00, RZ, 0xc0, !PT ;  /* 0xffffff0009097812 */ /* 0x000fca00078ec0ff */
[----:B------:R-:W-:-:S04]  /*0130*/  IMAD.IADD R9, R0, 0x1, -R9 ;  /* 0x0000000100097824 */ /* 0x000fc800078e0a09 */
[----:B----4-:R-:W-:-:S06]  /*0140*/  IMAD.WIDE R4, R9, 0x4, R4 ;  /* 0x0000000409047825 */ /* 0x010fcc00078e0204 */
[----:B------:R-:W2:Y:S02]  /*0150*/  LDG.E.EL R4, desc[UR4][R4.64] ;  /* 0x0000000404047981 */ /* 0x000ea4000c2e1900 */
[C-C-:B--2---:R-:W-:Y:S01]  /*0160*/  FADD R0, R2.reuse, R4.reuse ;  /* 0x0000000402007221 */ /* 0x144fe20000000000 */
[C---:B------:R-:W-:Y:S01]  /*0170*/  FADD R6, R3.reuse, R4 ;  /* 0x0000000403067221 */ /* 0x040fe20000000000 */
[-C--:B------:R-:W-:Y:S02]  /*0180*/  FSETP.GEU.AND P1, PT, R2, -R4.reuse, PT ;  /* 0x800000040200720b */ /* 0x080fe40003f2e000 */
[----:B------:R-:W-:Y:S02]  /*0190*/  FSETP.GEU.AND P0, PT, R3, -R4, PT ;  /* 0x800000040300720b */ /* 0x000fe40003f0e000 */
[----:B------:R-:W-:Y:S02]  /*01a0*/  FSEL R0, R0, RZ, P1 ;  /* 0x000000ff00007208 */ /* 0x000fe40000800000 */
[----:B------:R-:W-:-:S02]  /*01b0*/  FSEL R6, R6, RZ, P0 ;  /* 0x000000ff06067208 */ /* 0x000fc40000000000 */
[----:B------:R-:W-:Y:S02]  /*01c0*/  FSETP.GTU.AND P1, PT, R0, RZ, PT ;  /* 0x000000ff0000720b */ /* 0x000fe40003f2c000 */
[----:B------:R-:W-:Y:S02]  /*01d0*/  FSETP.GTU.AND P0, PT, R6, RZ, PT ;  /* 0x000000ff0600720b */ /* 0x000fe40003f0c000 */
[----:B------:R-:W-:Y:S02]  /*01e0*/  SEL R0, RZ, 0x1, P1 ;  /* 0x00000001ff007807 */ /* 0x000fe40000800000 */
[----:B------:R-:W-:Y:S02]  /*01f0*/  SEL R5, RZ, 0x100, P0 ;  /* 0x00000100ff057807 */ /* 0x000fe40000000000 */
[----:B------:R-:W-:-:S03]  /*0200*/  IADD3 R2, P2, R7, UR6, RZ ;  /* 0x0000000607027c10 */ /* 0x000fc6000ff5e0ff */
[----:B------:R-:W-:Y:S01]  /*0210*/  IMAD.IADD R5, R0, 0x1, R5 ;  /* 0x0000000100057824 */ /* 0x000fe200078e0205 */
[----:B------:R-:W-:-:S05]  /*0220*/  LEA.HI.X.SX32 R3, R7, UR7, 0x1, P2 ;  /* 0x0000000707037c11 */ /* 0x000fca00090f0eff */
[----:B------:R-:W-:Y:S01]  /*0230*/  STG.E.U16 desc[UR4][R2.64], R5 ;  /* 0x0000000502007986 */ /* 0x000fe2000c101504 */
[----:B------:R-:W-:Y:S05]  /*0240*/  EXIT ;  /* 0x000000000000794d */ /* 0x000fea0003800000 */
.L_x_0:
[----:B------:R-:W-:-:S00]  /*0250*/  BRA `(.L_x_0) ;  /* 0xfffffffc00fc7947 */ /* 0x000fc0000383ffff */
[----:B------:R-:W-:-:S00]  /*0260*/  NOP ;  /* 0x0000000000007918 */ /* 0x000fc00000000000 */
        /* <DEDUP_REMOVED lines=9> */
.L_x_1:


//--------------------- .nv.constant0.triton_poi_fused_convolution_relu_threshold_backward_26 --------------------------
	.section	.nv.constant0.triton_poi_fused_convolution_relu_threshold_backward_26,"a",@progbits
	.sectionflags	@""
	.align	4
.nv.constant0.triton_poi_fused_convolution_relu_threshold_backward_26:
	.zero		556
